//
// Generated by NVIDIA NVVM Compiler
//
// Compiler Build ID: CL-36424714
// Cuda compilation tools, release 13.0, V13.0.88
// Based on NVVM 20.0.0
//

.version 9.0
.target sm_100
.address_size 64

	// .globl	_Z6L2NormPKfPfif

.visible .entry _Z6L2NormPKfPfif(
	.param .u64 .ptr .align 1 _Z6L2NormPKfPfif_param_0,
	.param .u64 .ptr .align 1 _Z6L2NormPKfPfif_param_1,
	.param .u32 _Z6L2NormPKfPfif_param_2,
	.param .f32 _Z6L2NormPKfPfif_param_3
)
{
	.reg .pred 	%p<11>;
	.reg .b32 	%r<27>;
	.reg .b32 	%f<88>;
	.reg .b64 	%rd<21>;

	ld.param.u64 	%rd9, [_Z6L2NormPKfPfif_param_0];
	ld.param.u64 	%rd8, [_Z6L2NormPKfPfif_param_1];
	ld.param.u32 	%r17, [_Z6L2NormPKfPfif_param_2];
	ld.param.f32 	%f14, [_Z6L2NormPKfPfif_param_3];
	cvta.to.global.u64 	%rd1, %rd9;
	mov.u32 	%r18, %ctaid.x;
	mov.u32 	%r19, %ntid.x;
	mov.u32 	%r20, %tid.x;
	mad.lo.s32 	%r1, %r18, %r19, %r20;
	setp.ge.s32 	%p1, %r1, %r17;
	@%p1 bra 	$L__BB0_15;
	setp.lt.s32 	%p2, %r17, 1;
	mov.f32 	%f87, 0f00000000;
	@%p2 bra 	$L__BB0_14;
	and.b32  	%r2, %r17, 15;
	setp.lt.u32 	%p3, %r17, 16;
	mov.f32 	%f87, 0f00000000;
	mov.b32 	%r24, 0;
	@%p3 bra 	$L__BB0_5;
	and.b32  	%r24, %r17, 2147483632;
	neg.s32 	%r22, %r24;
	add.s64 	%rd19, %rd1, 32;
	mov.f32 	%f87, 0f00000000;
$L__BB0_4:
	.pragma "nounroll";
	ld.global.f32 	%f19, [%rd19+-32];
	fma.rn.f32 	%f20, %f19, %f19, %f87;
	ld.global.f32 	%f21, [%rd19+-28];
	fma.rn.f32 	%f22, %f21, %f21, %f20;
	ld.global.f32 	%f23, [%rd19+-24];
	fma.rn.f32 	%f24, %f23, %f23, %f22;
	ld.global.f32 	%f25, [%rd19+-20];
	fma.rn.f32 	%f26, %f25, %f25, %f24;
	ld.global.f32 	%f27, [%rd19+-16];
	fma.rn.f32 	%f28, %f27, %f27, %f26;
	ld.global.f32 	%f29, [%rd19+-12];
	fma.rn.f32 	%f30, %f29, %f29, %f28;
	ld.global.f32 	%f31, [%rd19+-8];
	fma.rn.f32 	%f32, %f31, %f31, %f30;
	ld.global.f32 	%f33, [%rd19+-4];
	fma.rn.f32 	%f34, %f33, %f33, %f32;
	ld.global.f32 	%f35, [%rd19];
	fma.rn.f32 	%f36, %f35, %f35, %f34;
	ld.global.f32 	%f37, [%rd19+4];
	fma.rn.f32 	%f38, %f37, %f37, %f36;
	ld.global.f32 	%f39, [%rd19+8];
	fma.rn.f32 	%f40, %f39, %f39, %f38;
	ld.global.f32 	%f41, [%rd19+12];
	fma.rn.f32 	%f42, %f41, %f41, %f40;
	ld.global.f32 	%f43, [%rd19+16];
	fma.rn.f32 	%f44, %f43, %f43, %f42;
	ld.global.f32 	%f45, [%rd19+20];
	fma.rn.f32 	%f46, %f45, %f45, %f44;
	ld.global.f32 	%f47, [%rd19+24];
	fma.rn.f32 	%f48, %f47, %f47, %f46;
	ld.global.f32 	%f49, [%rd19+28];
	fma.rn.f32 	%f87, %f49, %f49, %f48;
	add.s32 	%r22, %r22, 16;
	add.s64 	%rd19, %rd19, 64;
	setp.ne.s32 	%p4, %r22, 0;
	@%p4 bra 	$L__BB0_4;
$L__BB0_5:
	setp.eq.s32 	%p5, %r2, 0;
	@%p5 bra 	$L__BB0_14;
	and.b32  	%r8, %r17, 7;
	setp.lt.u32 	%p6, %r2, 8;
	@%p6 bra 	$L__BB0_8;
	mul.wide.u32 	%rd10, %r24, 4;
	add.s64 	%rd11, %rd1, %rd10;
	ld.global.f32 	%f51, [%rd11];
	fma.rn.f32 	%f52, %f51, %f51, %f87;
	ld.global.f32 	%f53, [%rd11+4];
	fma.rn.f32 	%f54, %f53, %f53, %f52;
	ld.global.f32 	%f55, [%rd11+8];
	fma.rn.f32 	%f56, %f55, %f55, %f54;
	ld.global.f32 	%f57, [%rd11+12];
	fma.rn.f32 	%f58, %f57, %f57, %f56;
	ld.global.f32 	%f59, [%rd11+16];
	fma.rn.f32 	%f60, %f59, %f59, %f58;
	ld.global.f32 	%f61, [%rd11+20];
	fma.rn.f32 	%f62, %f61, %f61, %f60;
	ld.global.f32 	%f63, [%rd11+24];
	fma.rn.f32 	%f64, %f63, %f63, %f62;
	ld.global.f32 	%f65, [%rd11+28];
	fma.rn.f32 	%f87, %f65, %f65, %f64;
	add.s32 	%r24, %r24, 8;
$L__BB0_8:
	setp.eq.s32 	%p7, %r8, 0;
	@%p7 bra 	$L__BB0_14;
	and.b32  	%r11, %r17, 3;
	setp.lt.u32 	%p8, %r8, 4;
	@%p8 bra 	$L__BB0_11;
	mul.wide.u32 	%rd12, %r24, 4;
	add.s64 	%rd13, %rd1, %rd12;
	ld.global.f32 	%f67, [%rd13];
	fma.rn.f32 	%f68, %f67, %f67, %f87;
	ld.global.f32 	%f69, [%rd13+4];
	fma.rn.f32 	%f70, %f69, %f69, %f68;
	ld.global.f32 	%f71, [%rd13+8];
	fma.rn.f32 	%f72, %f71, %f71, %f70;
	ld.global.f32 	%f73, [%rd13+12];
	fma.rn.f32 	%f87, %f73, %f73, %f72;
	add.s32 	%r24, %r24, 4;
$L__BB0_11:
	setp.eq.s32 	%p9, %r11, 0;
	@%p9 bra 	$L__BB0_14;
	mul.wide.u32 	%rd14, %r24, 4;
	add.s64 	%rd20, %rd1, %rd14;
	neg.s32 	%r26, %r11;
$L__BB0_13:
	.pragma "nounroll";
	ld.global.f32 	%f74, [%rd20];
	fma.rn.f32 	%f87, %f74, %f74, %f87;
	add.s64 	%rd20, %rd20, 4;
	add.s32 	%r26, %r26, 1;
	setp.ne.s32 	%p10, %r26, 0;
	@%p10 bra 	$L__BB0_13;
$L__BB0_14:
	sqrt.rn.f32 	%f75, %f87;
	mul.wide.s32 	%rd15, %r1, 4;
	add.s64 	%rd16, %rd1, %rd15;
	ld.global.f32 	%f76, [%rd16];
	div.rn.f32 	%f77, %f76, %f75;
	mul.f32 	%f78, %f14, %f77;
	cvta.to.global.u64 	%rd17, %rd8;
	add.s64 	%rd18, %rd17, %rd15;
	st.global.f32 	[%rd18], %f78;
$L__BB0_15:
	ret;

}


// ===== COMPILED SASS (sm_100) =====

	.target	sm_100

	.elftype	@"ET_EXEC"


//--------------------- .note.nv.tkinfo           --------------------------
	.section	.note.nv.tkinfo,"",@"SHT_NOTE"
	.sectionflags	@"SHF_NOTE_NV_TKINFO"
	.tkinfo
        /*0018*/ 	.word	0x00000002
        /*0030*/ 	.string	""
        /*0030*/ 	.string	"ptxas"
        /*0030*/ 	.string	"Cuda compilation tools, release 13.0, V13.0.88"
        /*0030*/ 	.string	"Build cuda_13.0.r13.0/compiler.36424714_0"
        /*0030*/ 	.string	"-arch sm_100 -m 64 "



//--------------------- .note.nv.cuinfo           --------------------------
	.section	.note.nv.cuinfo,"",@"SHT_NOTE"
	.sectionflags	@"SHF_NOTE_NV_CUINFO"
        /*0018*/ 	.short	0x0002
        /*001a*/ 	.short	0x0064
        /*001c*/ 	.short	0x0082
	.zero		2


//--------------------- .nv.info                  --------------------------
	.section	.nv.info,"",@"SHT_CUDA_INFO"
	.align	4


	//----- nvinfo : EIATTR_REGCOUNT
	.align		4
        /*0000*/ 	.byte	0x04, 0x2f
        /*0002*/ 	.short	(.L_1 - .L_0)
	.align		4
.L_0:
        /*0004*/ 	.word	index@(_Z6L2NormPKfPfif)
        /*0008*/ 	.word	0x00000020


	//----- nvinfo : EIATTR_FRAME_SIZE
	.align		4
.L_1:
        /*000c*/ 	.byte	0x04, 0x11
        /*000e*/ 	.short	(.L_3 - .L_2)
	.align		4
.L_2:
        /*0010*/ 	.word	index@($__internal_1_$__cuda_sm3x_div_rn_noftz_f32_slowpath)
        /*0014*/ 	.word	0x00000000


	//----- nvinfo : EIATTR_FRAME_SIZE
	.align		4
.L_3:
        /*0018*/ 	.byte	0x04, 0x11
        /*001a*/ 	.short	(.L_5 - .L_4)
	.align		4
.L_4:
        /*001c*/ 	.word	index@($__internal_0_$__cuda_sm20_sqrt_rn_f32_slowpath)
        /*0020*/ 	.word	0x00000000


	//----- nvinfo : EIATTR_FRAME_SIZE
	.align		4
.L_5:
        /*0024*/ 	.byte	0x04, 0x11
        /*0026*/ 	.short	(.L_7 - .L_6)
	.align		4
.L_6:
        /*0028*/ 	.word	index@(_Z6L2NormPKfPfif)
        /*002c*/ 	.word	0x00000000


	//----- nvinfo : EIATTR_MIN_STACK_SIZE
	.align		4
.L_7:
        /*0030*/ 	.byte	0x04, 0x12
        /*0032*/ 	.short	(.L_9 - .L_8)
	.align		4
.L_8:
        /*0034*/ 	.word	index@(_Z6L2NormPKfPfif)
        /*0038*/ 	.word	0x00000000
.L_9:


//--------------------- .nv.compat                --------------------------
	.section	.nv.compat,"",@"SHT_CUDA_COMPAT_INFO"
	.align	4
        /*0000*/ 	.byte	0x02, 0x09, 0x00, 0x00, 0x02, 0x02, 0x01, 0x00, 0x02, 0x05, 0x05, 0x00, 0x03, 0x07, 0x01, 0x01
        /*0010*/ 	.byte	0x02, 0x03, 0x00, 0x00, 0x02, 0x06, 0x01, 0x00, 0x04, 0x0b, 0x08, 0x00, 0x01, 0x00, 0x00, 0x00
        /*0020*/ 	.byte	0x00, 0x00, 0x00, 0x00


//--------------------- .nv.info._Z6L2NormPKfPfif --------------------------
	.section	.nv.info._Z6L2NormPKfPfif,"",@"SHT_CUDA_INFO"
	.sectionflags	@""
	.align	4


	//----- nvinfo : EIATTR_CUDA_API_VERSION
	.align		4
        /*0000*/ 	.byte	0x04, 0x37
        /*0002*/ 	.short	(.L_11 - .L_10)
.L_10:
        /*0004*/ 	.word	0x00000082


	//----- nvinfo : EIATTR_KPARAM_INFO
	.align		4
.L_11:
        /*0008*/ 	.byte	0x04, 0x17
        /*000a*/ 	.short	(.L_13 - .L_12)
.L_12:
        /*000c*/ 	.word	0x00000000
        /*0010*/ 	.short	0x0003
        /*0012*/ 	.short	0x0014
        /*0014*/ 	.byte	0x00, 0xf0, 0x11, 0x00


	//----- nvinfo : EIATTR_KPARAM_INFO
	.align		4
.L_13:
        /*0018*/ 	.byte	0x04, 0x17
        /*001a*/ 	.short	(.L_15 - .L_14)
.L_14:
        /*001c*/ 	.word	0x00000000
        /*0020*/ 	.short	0x0002
        /*0022*/ 	.short	0x0010
        /*0024*/ 	.byte	0x00, 0xf0, 0x11, 0x00


	//----- nvinfo : EIATTR_KPARAM_INFO
	.align		4
.L_15:
        /*0028*/ 	.byte	0x04, 0x17
        /*002a*/ 	.short	(.L_17 - .L_16)
.L_16:
        /*002c*/ 	.word	0x00000000
        /*0030*/ 	.short	0x0001
        /*0032*/ 	.short	0x0008
        /*0034*/ 	.byte	0x00, 0xf5, 0x21, 0x00


	//----- nvinfo : EIATTR_KPARAM_INFO
	.align		4
.L_17:
        /*0038*/ 	.byte	0x04, 0x17
        /*003a*/ 	.short	(.L_19 - .L_18)
.L_18:
        /*003c*/ 	.word	0x00000000
        /*0040*/ 	.short	0x0000
        /*0042*/ 	.short	0x0000
        /*0044*/ 	.byte	0x00, 0xf5, 0x21, 0x00


	//----- nvinfo : EIATTR_SPARSE_MMA_MASK
	.align		4
.L_19:
        /*0048*/ 	.byte	0x03, 0x50
        /*004a*/ 	.short	0x0000


	//----- nvinfo : EIATTR_MAXREG_COUNT
	.align		4
        /*004c*/ 	.byte	0x03, 0x1b
        /*004e*/ 	.short	0x00ff


	//----- nvinfo : EIATTR_MERCURY_ISA_VERSION
	.align		4
        /*0050*/ 	.byte	0x03, 0x5f
        /*0052*/ 	.short	0x0101


	//----- nvinfo : EIATTR_VRC_CTA_INIT_COUNT
	.align		4
        /*0054*/ 	.byte	0x02, 0x4a
	.zero		1
	.zero		1


	//----- nvinfo : EIATTR_EXIT_INSTR_OFFSETS
	.align		4
        /*0058*/ 	.byte	0x04, 0x1c
        /*005a*/ 	.short	(.L_21 - .L_20)


	//   ....[0]....
.L_20:
        /*005c*/ 	.word	0x00000070


	//   ....[1]....
        /*0060*/ 	.word	0x00000930


	//----- nvinfo : EIATTR_CRS_STACK_SIZE
	.align		4
.L_21:
        /*0064*/ 	.byte	0x04, 0x1e
        /*0066*/ 	.short	(.L_23 - .L_22)
.L_22:
        /*0068*/ 	.word	0x00000000


	//----- nvinfo : EIATTR_CBANK_PARAM_SIZE
	.align		4
.L_23:
        /*006c*/ 	.byte	0x03, 0x19
        /*006e*/ 	.short	0x0018


	//----- nvinfo : EIATTR_PARAM_CBANK
	.align		4
        /*0070*/ 	.byte	0x04, 0x0a
        /*0072*/ 	.short	(.L_25 - .L_24)
	.align		4
.L_24:
        /*0074*/ 	.word	index@(.nv.constant0._Z6L2NormPKfPfif)
        /*0078*/ 	.short	0x0380
        /*007a*/ 	.short	0x0018


	//----- nvinfo : EIATTR_SW_WAR
	.align		4
.L_25:
        /*007c*/ 	.byte	0x04, 0x36
        /*007e*/ 	.short	(.L_27 - .L_26)
.L_26:
        /*0080*/ 	.word	0x00000008
.L_27:


//--------------------- .nv.callgraph             --------------------------
	.section	.nv.callgraph,"",@"SHT_CUDA_CALLGRAPH"
	.align	4
	.sectionentsize	8
	.align		4
        /*0000*/ 	.word	0x00000000
	.align		4
        /*0004*/ 	.word	0xffffffff
	.align		4
        /*0008*/ 	.word	0x00000000
	.align		4
        /*000c*/ 	.word	0xfffffffe
	.align		4
        /*0010*/ 	.word	0x00000000
	.align		4
        /*0014*/ 	.word	0xfffffffd
	.align		4
        /*0018*/ 	.word	0x00000000
	.align		4
        /*001c*/ 	.word	0xfffffffc


//--------------------- .text._Z6L2NormPKfPfif    --------------------------
	.section	.text._Z6L2NormPKfPfif,"ax",@progbits
	.align	128
        .global         _Z6L2NormPKfPfif
        .type           _Z6L2NormPKfPfif,@function
        .size           _Z6L2NormPKfPfif,(.L_x_24 - _Z6L2NormPKfPfif)
        .other          _Z6L2NormPKfPfif,@"STO_CUDA_ENTRY STV_DEFAULT"
_Z6L2NormPKfPfif:
.text._Z6L2NormPKfPfif:
[----:B------:R-:W-:Y:S01]  /*0000*/  LDC R1, c[0x0][0x37c] ;  /* 0x0000df00ff017b82 */ /* 0x000fe20000000800 */
[----:B------:R-:W0:Y:S07]  /*0010*/  S2R R3, SR_TID.X ;  /* 0x0000000000037919 */ /* 0x000e2e0000002100 */
[----:B------:R-:W0:Y:S01]  /*0020*/  S2UR UR4, SR_CTAID.X ;  /* 0x00000000000479c3 */ /* 0x000e220000002500 */
[----:B------:R-:W1:Y:S07]  /*0030*/  LDCU UR6, c[0x0][0x390] ;  /* 0x00007200ff0677ac */ /* 0x000e6e0008000800 */
[----:B------:R-:W0:Y:S02]  /*0040*/  LDC R2, c[0x0][0x360] ;  /* 0x0000d800ff027b82 */ /* 0x000e240000000800 */
[----:B0-----:R-:W-:-:S05]  /*0050*/  IMAD R2, R2, UR4, R3 ;  /* 0x0000000402027c24 */ /* 0x001fca000f8e0203 */
[----:B-1----:R-:W-:-:S13]  /*0060*/  ISETP.GE.AND P0, PT, R2, UR6, PT ;  /* 0x0000000602007c0c */ /* 0x002fda000bf06270 */
[----:B------:R-:W-:Y:S05]  /*0070*/  @P0 EXIT ;  /* 0x000000000000094d */ /* 0x000fea0003800000 */
[----:B------:R-:W-:Y:S01]  /*0080*/  UISETP.GE.AND UP0, UPT, UR6, 0x1, UPT ;  /* 0x000000010600788c */ /* 0x000fe2000bf06270 */
[----:B------:R-:W-:Y:S01]  /*0090*/  HFMA2 R0, -RZ, RZ, 0, 0 ;  /* 0x00000000ff007431 */ /* 0x000fe200000001ff */
[----:B------:R-:W0:Y:S07]  /*00a0*/  LDCU.64 UR10, c[0x0][0x358] ;  /* 0x00006b00ff0a77ac */ /* 0x000e2e0008000a00 */
[----:B------:R-:W-:Y:S05]  /*00b0*/  BRA.U !UP0, `(.L_x_0) ;  /* 0x00000005089c7547 */ /* 0x000fea000b800000 */
[----:B------:R-:W-:Y:S01]  /*00c0*/  UISETP.GE.U32.AND UP1, UPT, UR6, 0x10, UPT ;  /* 0x000000100600788c */ /* 0x000fe2000bf26070 */
[----:B------:R-:W-:Y:S01]  /*00d0*/  IMAD.MOV.U32 R0, RZ, RZ, RZ ;  /* 0x000000ffff007224 */ /* 0x000fe200078e00ff */
[----:B------:R-:W-:Y:S01]  /*00e0*/  ULOP3.LUT UR7, UR6, 0xf, URZ, 0xc0, !UPT ;  /* 0x0000000f06077892 */ /* 0x000fe2000f8ec0ff */
[----:B------:R-:W-:-:S03]  /*00f0*/  MOV R3, RZ ;  /* 0x000000ff00037202 */ /* 0x000fc60000000f00 */
[----:B------:R-:W-:-:S03]  /*0100*/  UISETP.NE.AND UP0, UPT, UR7, URZ, UPT ;  /* 0x000000ff0700728c */ /* 0x000fc6000bf05270 */
[----:B------:R-:W-:Y:S08]  /*0110*/  BRA.U !UP1, `(.L_x_1) ;  /* 0x0000000109b87547 */ /* 0x000ff0000b800000 */
[----:B------:R-:W1:Y:S01]  /*0120*/  LDCU.64 UR4, c[0x0][0x380] ;  /* 0x00007000ff0477ac */ /* 0x000e620008000a00 */
[----:B------:R-:W-:Y:S01]  /*0130*/  IMAD.MOV.U32 R0, RZ, RZ, RZ ;  /* 0x000000ffff007224 */ /* 0x000fe200078e00ff */
[----:B------:R-:W-:-:S04]  /*0140*/  ULOP3.LUT UR8, UR6, 0x7ffffff0, URZ, 0xc0, !UPT ;  /* 0x7ffffff006087892 */ /* 0x000fc8000f8ec0ff */
[----:B------:R-:W-:Y:S02]  /*0150*/  UIADD3 UR9, UPT, UPT, -UR8, URZ, URZ ;  /* 0x000000ff08097290 */ /* 0x000fe4000fffe1ff */
[----:B------:R-:W-:Y:S01]  /*0160*/  MOV R3, UR8 ;  /* 0x0000000800037c02 */ /* 0x000fe20008000f00 */
[----:B-1----:R-:W-:-:S04]  /*0170*/  UIADD3 UR4, UP1, UPT, UR4, 0x20, URZ ;  /* 0x0000002004047890 */ /* 0x002fc8000ff3e0ff */
[----:B------:R-:W-:Y:S02]  /*0180*/  UIADD3.X UR5, UPT, UPT, URZ, UR5, URZ, UP1, !UPT ;  /* 0x00000005ff057290 */ /* 0x000fe40008ffe4ff */
[----:B------:R-:W-:-:S04]  /*0190*/  IMAD.U32 R4, RZ, RZ, UR4 ;  /* 0x00000004ff047e24 */ /* 0x000fc8000f8e00ff */
[----:B------:R-:W-:-:S07]  /*01a0*/  MOV R5, UR5 ;  /* 0x0000000500057c02 */ /* 0x000fce0008000f00 */
.L_x_2:
[----:B0-----:R-:W2:Y:S04]  /*01b0*/  LDG.E R13, desc[UR10][R4.64+-0x20] ;  /* 0xffffe00a040d7981 */ /* 0x001ea8000c1e1900 */
[----:B------:R-:W3:Y:S04]  /*01c0*/  LDG.E R15, desc[UR10][R4.64+-0x1c] ;  /* 0xffffe40a040f7981 */ /* 0x000ee8000c1e1900 */
[----:B------:R-:W4:Y:S04]  /*01d0*/  LDG.E R17, desc[UR10][R4.64+-0x18] ;  /* 0xffffe80a04117981 */ /* 0x000f28000c1e1900 */
[----:B------:R-:W5:Y:S04]  /*01e0*/  LDG.E R19, desc[UR10][R4.64+-0x14] ;  /* 0xffffec0a04137981 */ /* 0x000f68000c1e1900 */
        /* <DEDUP_REMOVED lines=11> */
[----:B------:R0:W5:Y:S01]  /*02a0*/  LDG.E R7, desc[UR10][R4.64+0x1c] ;  /* 0x00001c0a04077981 */ /* 0x000162000c1e1900 */
[----:B------:R-:W-:-:S04]  /*02b0*/  UIADD3 UR9, UPT, UPT, UR9, 0x10, URZ ;  /* 0x0000001009097890 */ /* 0x000fc8000fffe0ff */
[----:B------:R-:W-:Y:S01]  /*02c0*/  UISETP.NE.AND UP1, UPT, UR9, URZ, UPT ;  /* 0x000000ff0900728c */ /* 0x000fe2000bf25270 */
[----:B0-----:R-:W-:-:S04]  /*02d0*/  IADD3 R4, P0, PT, R4, 0x40, RZ ;  /* 0x0000004004047810 */ /* 0x001fc80007f1e0ff */
[----:B------:R-:W-:Y:S01]  /*02e0*/  IADD3.X R5, PT, PT, RZ, R5, RZ, P0, !PT ;  /* 0x00000005ff057210 */ /* 0x000fe200007fe4ff */
[----:B--2---:R-:W-:-:S04]  /*02f0*/  FFMA R0, R13, R13, R0 ;  /* 0x0000000d0d007223 */ /* 0x004fc80000000000 */
[----:B---3--:R-:W-:-:S04]  /*0300*/  FFMA R0, R15, R15, R0 ;  /* 0x0000000f0f007223 */ /* 0x008fc80000000000 */
[----:B----4-:R-:W-:-:S04]  /*0310*/  FFMA R0, R17, R17, R0 ;  /* 0x0000001111007223 */ /* 0x010fc80000000000 */
[----:B-----5:R-:W-:-:S04]  /*0320*/  FFMA R0, R19, R19, R0 ;  /* 0x0000001313007223 */ /* 0x020fc80000000000 */
[----:B------:R-:W-:-:S04]  /*0330*/  FFMA R0, R21, R21, R0 ;  /* 0x0000001515007223 */ /* 0x000fc80000000000 */
        /* <DEDUP_REMOVED lines=10> */
[----:B------:R-:W-:Y:S01]  /*03e0*/  FFMA R0, R7, R7, R0 ;  /* 0x0000000707007223 */ /* 0x000fe20000000000 */
[----:B------:R-:W-:Y:S06]  /*03f0*/  BRA.U UP1, `(.L_x_2) ;  /* 0xfffffffd016c7547 */ /* 0x000fec000b83ffff */
.L_x_1:
[----:B------:R-:W-:Y:S05]  /*0400*/  BRA.U !UP0, `(.L_x_0) ;  /* 0x0000000108c87547 */ /* 0x000fea000b800000 */
[----:B------:R-:W-:Y:S02]  /*0410*/  UISETP.GE.U32.AND UP0, UPT, UR7, 0x8, UPT ;  /* 0x000000080700788c */ /* 0x000fe4000bf06070 */
[----:B------:R-:W-:-:S04]  /*0420*/  ULOP3.LUT UR5, UR6, 0x7, URZ, 0xc0, !UPT ;  /* 0x0000000706057892 */ /* 0x000fc8000f8ec0ff */
[----:B------:R-:W-:-:S03]  /*0430*/  UISETP.NE.AND UP1, UPT, UR5, URZ, UPT ;  /* 0x000000ff0500728c */ /* 0x000fc6000bf25270 */
[----:B------:R-:W-:Y:S08]  /*0440*/  BRA.U !UP0, `(.L_x_3) ;  /* 0x00000001084c7547 */ /* 0x000ff0000b800000 */
[----:B------:R-:W1:Y:S02]  /*0450*/  LDC.64 R4, c[0x0][0x380] ;  /* 0x0000e000ff047b82 */ /* 0x000e640000000a00 */
[----:B-1----:R-:W-:-:S05]  /*0460*/  IMAD.WIDE.U32 R4, R3, 0x4, R4 ;  /* 0x0000000403047825 */ /* 0x002fca00078e0004 */
[----:B0-----:R-:W2:Y:S04]  /*0470*/  LDG.E R7, desc[UR10][R4.64] ;  /* 0x0000000a04077981 */ /* 0x001ea8000c1e1900 */
[----:B------:R-:W3:Y:S04]  /*0480*/  LDG.E R9, desc[UR10][R4.64+0x4] ;  /* 0x0000040a04097981 */ /* 0x000ee8000c1e1900 */
[----:B------:R-:W4:Y:S04]  /*0490*/  LDG.E R11, desc[UR10][R4.64+0x8] ;  /* 0x0000080a040b7981 */ /* 0x000f28000c1e1900 */
[----:B------:R-:W5:Y:S04]  /*04a0*/  LDG.E R13, desc[UR10][R4.64+0xc] ;  /* 0x00000c0a040d7981 */ /* 0x000f68000c1e1900 */
[----:B------:R-:W5:Y:S04]  /*04b0*/  LDG.E R15, desc[UR10][R4.64+0x10] ;  /* 0x0000100a040f7981 */ /* 0x000f68000c1e1900 */
[----:B------:R-:W5:Y:S04]  /*04c0*/  LDG.E R17, desc[UR10][R4.64+0x14] ;  /* 0x0000140a04117981 */ /* 0x000f68000c1e1900 */
[----:B------:R-:W5:Y:S04]  /*04d0*/  LDG.E R19, desc[UR10][R4.64+0x18] ;  /* 0x0000180a04137981 */ /* 0x000f68000c1e1900 */
[----:B------:R-:W5:Y:S01]  /*04e0*/  LDG.E R21, desc[UR10][R4.64+0x1c] ;  /* 0x00001c0a04157981 */ /* 0x000f62000c1e1900 */
[----:B------:R-:W-:-:S02]  /*04f0*/  VIADD R3, R3, 0x8 ;  /* 0x0000000803037836 */ /* 0x000fc40000000000 */
[----:B--2---:R-:W-:-:S04]  /*0500*/  FFMA R0, R7, R7, R0 ;  /* 0x0000000707007223 */ /* 0x004fc80000000000 */
[----:B---3--:R-:W-:-:S04]  /*0510*/  FFMA R0, R9, R9, R0 ;  /* 0x0000000909007223 */ /* 0x008fc80000000000 */
[----:B----4-:R-:W-:-:S04]  /*0520*/  FFMA R0, R11, R11, R0 ;  /* 0x0000000b0b007223 */ /* 0x010fc80000000000 */
[----:B-----5:R-:W-:-:S04]  /*0530*/  FFMA R0, R13, R13, R0 ;  /* 0x0000000d0d007223 */ /* 0x020fc80000000000 */
[----:B------:R-:W-:-:S04]  /*0540*/  FFMA R0, R15, R15, R0 ;  /* 0x0000000f0f007223 */ /* 0x000fc80000000000 */
[----:B------:R-:W-:-:S04]  /*0550*/  FFMA R0, R17, R17, R0 ;  /* 0x0000001111007223 */ /* 0x000fc80000000000 */
[----:B------:R-:W-:-:S04]  /*0560*/  FFMA R0, R19, R19, R0 ;  /* 0x0000001313007223 */ /* 0x000fc80000000000 */
[----:B------:R-:W-:-:S07]  /*0570*/  FFMA R0, R21, R21, R0 ;  /* 0x0000001515007223 */ /* 0x000fce0000000000 */
.L_x_3:
        /* <DEDUP_REMOVED lines=10> */
[----:B------:R-:W5:Y:S01]  /*0620*/  LDG.E R13, desc[UR10][R4.64+0xc] ;  /* 0x00000c0a040d7981 */ /* 0x000f62000c1e1900 */
[----:B------:R-:W-:Y:S01]  /*0630*/  IADD3 R3, PT, PT, R3, 0x4, RZ ;  /* 0x0000000403037810 */ /* 0x000fe20007ffe0ff */
[----:B--2---:R-:W-:-:S04]  /*0640*/  FFMA R0, R7, R7, R0 ;  /* 0x0000000707007223 */ /* 0x004fc80000000000 */
[----:B---3--:R-:W-:-:S04]  /*0650*/  FFMA R0, R9, R9, R0 ;  /* 0x0000000909007223 */ /* 0x008fc80000000000 */
[----:B----4-:R-:W-:-:S04]  /*0660*/  FFMA R0, R11, R11, R0 ;  /* 0x0000000b0b007223 */ /* 0x010fc80000000000 */
[----:B-----5:R-:W-:-:S07]  /*0670*/  FFMA R0, R13, R13, R0 ;  /* 0x0000000d0d007223 */ /* 0x020fce0000000000 */
.L_x_4:
[----:B------:R-:W-:Y:S05]  /*0680*/  BRA.U !UP1, `(.L_x_0) ;  /* 0x0000000109287547 */ /* 0x000fea000b800000 */
[----:B------:R-:W1:Y:S01]  /*0690*/  LDC.64 R4, c[0x0][0x380] ;  /* 0x0000e000ff047b82 */ /* 0x000e620000000a00 */
[----:B------:R-:W-:Y:S01]  /*06a0*/  UIADD3 UR4, UPT, UPT, -UR4, URZ, URZ ;  /* 0x000000ff04047290 */ /* 0x000fe2000fffe1ff */
[----:B-1----:R-:W-:-:S11]  /*06b0*/  IMAD.WIDE.U32 R4, R3, 0x4, R4 ;  /* 0x0000000403047825 */ /* 0x002fd600078e0004 */
.L_x_5:
[----:B0-----:R0:W2:Y:S01]  /*06c0*/  LDG.E R3, desc[UR10][R4.64] ;  /* 0x0000000a04037981 */ /* 0x0010a2000c1e1900 */
[----:B------:R-:W-:-:S04]  /*06d0*/  UIADD3 UR4, UPT, UPT, UR4, 0x1, URZ ;  /* 0x0000000104047890 */ /* 0x000fc8000fffe0ff */
[----:B------:R-:W-:Y:S01]  /*06e0*/  UISETP.NE.AND UP0, UPT, UR4, URZ, UPT ;  /* 0x000000ff0400728c */ /* 0x000fe2000bf05270 */
[----:B0-----:R-:W-:-:S04]  /*06f0*/  IADD3 R4, P0, PT, R4, 0x4, RZ ;  /* 0x0000000404047810 */ /* 0x001fc80007f1e0ff */
[----:B------:R-:W-:Y:S01]  /*0700*/  IADD3.X R5, PT, PT, RZ, R5, RZ, P0, !PT ;  /* 0x00000005ff057210 */ /* 0x000fe200007fe4ff */
[----:B--2---:R-:W-:-:S03]  /*0710*/  FFMA R0, R3, R3, R0 ;  /* 0x0000000303007223 */ /* 0x004fc60000000000 */
[----:B------:R-:W-:Y:S05]  /*0720*/  BRA.U UP0, `(.L_x_5) ;  /* 0xfffffffd00e47547 */ /* 0x000fea000b83ffff */
.L_x_0:
[----:B------:R-:W-:Y:S01]  /*0730*/  VIADD R3, R0, 0xf3000000 ;  /* 0xf300000000037836 */ /* 0x000fe20000000000 */
[----:B------:R1:W2:Y:S04]  /*0740*/  MUFU.RSQ R5, R0 ;  /* 0x0000000000057308 */ /* 0x0002a80000001400 */
[----:B------:R-:W-:-:S13]  /*0750*/  ISETP.GT.U32.AND P0, PT, R3, 0x727fffff, PT ;  /* 0x727fffff0300780c */ /* 0x000fda0003f04070 */
[----:B-12---:R-:W-:Y:S05]  /*0760*/  @!P0 BRA `(.L_x_6) ;  /* 0x00000000000c8947 */ /* 0x006fea0003800000 */
[----:B------:R-:W-:-:S07]  /*0770*/  MOV R6, 0x790 ;  /* 0x0000079000067802 */ /* 0x000fce0000000f00 */
[----:B0-----:R-:W-:Y:S05]  /*0780*/  CALL.REL.NOINC `($__internal_0_$__cuda_sm20_sqrt_rn_f32_slowpath) ;  /* 0x00000000006c7944 */ /* 0x001fea0003c00000 */
[----:B------:R-:W-:Y:S05]  /*0790*/  BRA `(.L_x_7) ;  /* 0x0000000000107947 */ /* 0x000fea0003800000 */
.L_x_6:
[C---:B------:R-:W-:Y:S01]  /*07a0*/  FMUL.FTZ R3, R5.reuse, R0 ;  /* 0x0000000005037220 */ /* 0x040fe20000410000 */
[----:B------:R-:W-:-:S03]  /*07b0*/  FMUL.FTZ R4, R5, 0.5 ;  /* 0x3f00000005047820 */ /* 0x000fc60000410000 */
[----:B------:R-:W-:-:S04]  /*07c0*/  FFMA R0, -R3, R3, R0 ;  /* 0x0000000303007223 */ /* 0x000fc80000000100 */
[----:B------:R-:W-:-:S07]  /*07d0*/  FFMA R3, R0, R4, R3 ;  /* 0x0000000400037223 */ /* 0x000fce0000000003 */
.L_x_7:
[----:B------:R-:W1:Y:S02]  /*07e0*/  LDC.64 R4, c[0x0][0x380] ;  /* 0x0000e000ff047b82 */ /* 0x000e640000000a00 */
[----:B-1----:R-:W-:-:S05]  /*07f0*/  IMAD.WIDE R4, R2, 0x4, R4 ;  /* 0x0000000402047825 */ /* 0x002fca00078e0204 */
[----:B0-----:R-:W2:Y:S01]  /*0800*/  LDG.E R0, desc[UR10][R4.64] ;  /* 0x0000000a04007981 */ /* 0x001ea2000c1e1900 */
[----:B------:R-:W0:Y:S01]  /*0810*/  MUFU.RCP R6, R3 ;  /* 0x0000000300067308 */ /* 0x000e220000001000 */
[----:B------:R-:W-:Y:S01]  /*0820*/  BSSY.RECONVERGENT B0, `(.L_x_8) ;  /* 0x000000b000007945 */ /* 0x000fe20003800200 */
[----:B0-----:R-:W-:-:S04]  /*0830*/  FFMA R7, R6, -R3, 1 ;  /* 0x3f80000006077423 */ /* 0x001fc80000000803 */
[----:B------:R-:W-:Y:S02]  /*0840*/  FFMA R7, R6, R7, R6 ;  /* 0x0000000706077223 */ /* 0x000fe40000000006 */
[----:B--2---:R-:W0:Y:S02]  /*0850*/  FCHK P0, R0, R3 ;  /* 0x0000000300007302 */ /* 0x004e240000000000 */
[----:B------:R-:W-:-:S04]  /*0860*/  FFMA R6, R0, R7, RZ ;  /* 0x0000000700067223 */ /* 0x000fc800000000ff */
[----:B------:R-:W-:-:S04]  /*0870*/  FFMA R8, R6, -R3, R0 ;  /* 0x8000000306087223 */ /* 0x000fc80000000000 */
[----:B------:R-:W-:Y:S01]  /*0880*/  FFMA R6, R7, R8, R6 ;  /* 0x0000000807067223 */ /* 0x000fe20000000006 */
[----:B0-----:R-:W-:Y:S06]  /*0890*/  @!P0 BRA `(.L_x_9) ;  /* 0x00000000000c8947 */ /* 0x001fec0003800000 */
[----:B------:R-:W-:-:S07]  /*08a0*/  MOV R4, 0x8c0 ;  /* 0x000008c000047802 */ /* 0x000fce0000000f00 */
[----:B------:R-:W-:Y:S05]  /*08b0*/  CALL.REL.NOINC `($__internal_1_$__cuda_sm3x_div_rn_noftz_f32_slowpath) ;  /* 0x00000000007c7944 */ /* 0x000fea0003c00000 */
[----:B------:R-:W-:-:S07]  /*08c0*/  MOV R6, R0 ;  /* 0x0000000000067202 */ /* 0x000fce0000000f00 */
.L_x_9:
[----:B------:R-:W-:Y:S05]  /*08d0*/  BSYNC.RECONVERGENT B0 ;  /* 0x0000000000007941 */ /* 0x000fea0003800200 */
.L_x_8:
[----:B------:R-:W0:Y:S01]  /*08e0*/  LDC.64 R4, c[0x0][0x388] ;  /* 0x0000e200ff047b82 */ /* 0x000e220000000a00 */
[----:B------:R-:W1:Y:S01]  /*08f0*/  LDCU UR4, c[0x0][0x394] ;  /* 0x00007280ff0477ac */ /* 0x000e620008000800 */
[----:B0-----:R-:W-:-:S04]  /*0900*/  IMAD.WIDE R2, R2, 0x4, R4 ;  /* 0x0000000402027825 */ /* 0x001fc800078e0204 */
[----:B-1----:R-:W-:-:S05]  /*0910*/  FMUL R5, R6, UR4 ;  /* 0x0000000406057c20 */ /* 0x002fca0008400000 */
[----:B------:R-:W-:Y:S01]  /*0920*/  STG.E desc[UR10][R2.64], R5 ;  /* 0x0000000502007986 */ /* 0x000fe2000c10190a */
[----:B------:R-:W-:Y:S05]  /*0930*/  EXIT ;  /* 0x000000000000794d */ /* 0x000fea0003800000 */
        .weak           $__internal_0_$__cuda_sm20_sqrt_rn_f32_slowpath
        .type           $__internal_0_$__cuda_sm20_sqrt_rn_f32_slowpath,@function
        .size           $__internal_0_$__cuda_sm20_sqrt_rn_f32_slowpath,($__internal_1_$__cuda_sm3x_div_rn_noftz_f32_slowpath - $__internal_0_$__cuda_sm20_sqrt_rn_f32_slowpath)
$__internal_0_$__cuda_sm20_sqrt_rn_f32_slowpath:
[----:B------:R-:W-:-:S13]  /*0940*/  LOP3.LUT P0, RZ, R0, 0x7fffffff, RZ, 0xc0, !PT ;  /* 0x7fffffff00ff7812 */ /* 0x000fda000780c0ff */
[----:B------:R-:W-:Y:S01]  /*0950*/  @!P0 MOV R3, R0 ;  /* 0x0000000000038202 */ /* 0x000fe20000000f00 */
[----:B------:R-:W-:Y:S06]  /*0960*/  @!P0 BRA `(.L_x_10) ;  /* 0x0000000000448947 */ /* 0x000fec0003800000 */
[----:B------:R-:W-:-:S13]  /*0970*/  FSETP.GEU.FTZ.AND P0, PT, R0, RZ, PT ;  /* 0x000000ff0000720b */ /* 0x000fda0003f1e000 */
[----:B------:R-:W-:Y:S01]  /*0980*/  @!P0 IMAD.MOV.U32 R3, RZ, RZ, 0x7fffffff ;  /* 0x7fffffffff038424 */ /* 0x000fe200078e00ff */
[----:B------:R-:W-:Y:S06]  /*0990*/  @!P0 BRA `(.L_x_10) ;  /* 0x0000000000388947 */ /* 0x000fec0003800000 */
[----:B------:R-:W-:-:S13]  /*09a0*/  FSETP.GTU.FTZ.AND P0, PT, |R0|, +INF , PT ;  /* 0x7f8000000000780b */ /* 0x000fda0003f1c200 */
[----:B------:R-:W-:Y:S01]  /*09b0*/  @P0 FADD.FTZ R3, R0, 1 ;  /* 0x3f80000000030421 */ /* 0x000fe20000010000 */
[----:B------:R-:W-:Y:S06]  /*09c0*/  @P0 BRA `(.L_x_10) ;  /* 0x00000000002c0947 */ /* 0x000fec0003800000 */
[----:B------:R-:W-:-:S13]  /*09d0*/  FSETP.NEU.FTZ.AND P0, PT, |R0|, +INF , PT ;  /* 0x7f8000000000780b */ /* 0x000fda0003f1d200 */
[----:B------:R-:W-:Y:S01]  /*09e0*/  @!P0 MOV R3, R0 ;  /* 0x0000000000038202 */ /* 0x000fe20000000f00 */
[----:B------:R-:W-:Y:S06]  /*09f0*/  @!P0 BRA `(.L_x_10) ;  /* 0x0000000000208947 */ /* 0x000fec0003800000 */
[----:B------:R-:W-:-:S04]  /*0a00*/  FFMA R0, R0, 1.84467440737095516160e+19, RZ ;  /* 0x5f80000000007823 */ /* 0x000fc800000000ff */
[----:B------:R-:W0:Y:S02]  /*0a10*/  MUFU.RSQ R3, R0 ;  /* 0x0000000000037308 */ /* 0x000e240000001400 */
[----:B0-----:R-:W-:Y:S01]  /*0a20*/  FMUL.FTZ R5, R0, R3 ;  /* 0x0000000300057220 */ /* 0x001fe20000410000 */
[----:B------:R-:W-:-:S03]  /*0a30*/  FMUL.FTZ R3, R3, 0.5 ;  /* 0x3f00000003037820 */ /* 0x000fc60000410000 */
[----:B------:R-:W-:-:S04]  /*0a40*/  FADD.FTZ R4, -R5, -RZ ;  /* 0x800000ff05047221 */ /* 0x000fc80000010100 */
[----:B------:R-:W-:-:S04]  /*0a50*/  FFMA R4, R5, R4, R0 ;  /* 0x0000000405047223 */ /* 0x000fc80000000000 */
[----:B------:R-:W-:-:S04]  /*0a60*/  FFMA R3, R4, R3, R5 ;  /* 0x0000000304037223 */ /* 0x000fc80000000005 */
[----:B------:R-:W-:-:S07]  /*0a70*/  FMUL.FTZ R3, R3, 2.3283064365386962891e-10 ;  /* 0x2f80000003037820 */ /* 0x000fce0000410000 */
.L_x_10:
[----:B------:R-:W-:Y:S01]  /*0a80*/  MOV R4, R6 ;  /* 0x0000000600047202 */ /* 0x000fe20000000f00 */
[----:B------:R-:W-:-:S04]  /*0a90*/  IMAD.MOV.U32 R5, RZ, RZ, 0x0 ;  /* 0x00000000ff057424 */ /* 0x000fc800078e00ff */
[----:B------:R-:W-:Y:S05]  /*0aa0*/  RET.REL.NODEC R4 `(_Z6L2NormPKfPfif) ;  /* 0xfffffff404547950 */ /* 0x000fea0003c3ffff */
        .weak           $__internal_1_$__cuda_sm3x_div_rn_noftz_f32_slowpath
        .type           $__internal_1_$__cuda_sm3x_div_rn_noftz_f32_slowpath,@function
        .size           $__internal_1_$__cuda_sm3x_div_rn_noftz_f32_slowpath,(.L_x_24 - $__internal_1_$__cuda_sm3x_div_rn_noftz_f32_slowpath)
$__internal_1_$__cuda_sm3x_div_rn_noftz_f32_slowpath:
[----:B------:R-:W-:Y:S01]  /*0ab0*/  SHF.R.U32.HI R6, RZ, 0x17, R3 ;  /* 0x00000017ff067819 */ /* 0x000fe20000011603 */
[----:B------:R-:W-:Y:S01]  /*0ac0*/  BSSY.RECONVERGENT B1, `(.L_x_11) ;  /* 0x0000063000017945 */ /* 0x000fe20003800200 */
[--C-:B------:R-:W-:Y:S02]  /*0ad0*/  SHF.R.U32.HI R5, RZ, 0x17, R0.reuse ;  /* 0x00000017ff057819 */ /* 0x100fe40000011600 */
[----:B------:R-:W-:Y:S01]  /*0ae0*/  LOP3.LUT R10, R6, 0xff, RZ, 0xc0, !PT ;  /* 0x000000ff060a7812 */ /* 0x000fe200078ec0ff */
[----:B------:R-:W-:Y:S01]  /*0af0*/  IMAD.MOV.U32 R6, RZ, RZ, R0 ;  /* 0x000000ffff067224 */ /* 0x000fe200078e0000 */
[----:B------:R-:W-:Y:S02]  /*0b00*/  LOP3.LUT R5, R5, 0xff, RZ, 0xc0, !PT ;  /* 0x000000ff05057812 */ /* 0x000fe400078ec0ff */
[----:B------:R-:W-:Y:S02]  /*0b10*/  IADD3 R9, PT, PT, R10, -0x1, RZ ;  /* 0xffffffff0a097810 */ /* 0x000fe40007ffe0ff */
[----:B------:R-:W-:-:S02]  /*0b20*/  IADD3 R8, PT, PT, R5, -0x1, RZ ;  /* 0xffffffff05087810 */ /* 0x000fc40007ffe0ff */
[----:B------:R-:W-:-:S04]  /*0b30*/  ISETP.GT.U32.AND P0, PT, R9, 0xfd, PT ;  /* 0x000000fd0900780c */ /* 0x000fc80003f04070 */
[----:B------:R-:W-:-:S13]  /*0b40*/  ISETP.GT.U32.OR P0, PT, R8, 0xfd, P0 ;  /* 0x000000fd0800780c */ /* 0x000fda0000704470 */
[----:B------:R-:W-:Y:S01]  /*0b50*/  @!P0 MOV R7, RZ ;  /* 0x000000ff00078202 */ /* 0x000fe20000000f00 */
[----:B------:R-:W-:Y:S06]  /*0b60*/  @!P0 BRA `(.L_x_12) ;  /* 0x00000000005c8947 */ /* 0x000fec0003800000 */
[----:B------:R-:W-:Y:S02]  /*0b70*/  FSETP.GTU.FTZ.AND P1, PT, |R3|, +INF , PT ;  /* 0x7f8000000300780b */ /* 0x000fe40003f3c200 */
[----:B------:R-:W-:-:S04]  /*0b80*/  FSETP.GTU.FTZ.AND P0, PT, |R0|, +INF , PT ;  /* 0x7f8000000000780b */ /* 0x000fc80003f1c200 */
[----:B------:R-:W-:-:S13]  /*0b90*/  PLOP3.LUT P0, PT, P0, P1, PT, 0xf8, 0x8f ;  /* 0x00000000008f781c */ /* 0x000fda0000703f70 */
[----:B------:R-:W-:Y:S05]  /*0ba0*/  @P0 BRA `(.L_x_13) ;  /* 0x00000004004c0947 */ /* 0x000fea0003800000 */
[----:B------:R-:W-:-:S13]  /*0bb0*/  LOP3.LUT P0, RZ, R3, 0x7fffffff, R6, 0xc8, !PT ;  /* 0x7fffffff03ff7812 */ /* 0x000fda000780c806 */
[----:B------:R-:W-:Y:S05]  /*0bc0*/  @!P0 BRA `(.L_x_14) ;  /* 0x00000004003c8947 */ /* 0x000fea0003800000 */
[C---:B------:R-:W-:Y:S02]  /*0bd0*/  FSETP.NEU.FTZ.AND P2, PT, |R0|.reuse, +INF , PT ;  /* 0x7f8000000000780b */ /* 0x040fe40003f5d200 */
[----:B------:R-:W-:Y:S02]  /*0be0*/  FSETP.NEU.FTZ.AND P1, PT, |R3|, +INF , PT ;  /* 0x7f8000000300780b */ /* 0x000fe40003f3d200 */
[----:B------:R-:W-:-:S11]  /*0bf0*/  FSETP.NEU.FTZ.AND P0, PT, |R0|, +INF , PT ;  /* 0x7f8000000000780b */ /* 0x000fd60003f1d200 */
[----:B------:R-:W-:Y:S05]  /*0c00*/  @!P1 BRA !P2, `(.L_x_14) ;  /* 0x00000004002c9947 */ /* 0x000fea0005000000 */
[----:B------:R-:W-:-:S04]  /*0c10*/  LOP3.LUT P2, RZ, R6, 0x7fffffff, RZ, 0xc0, !PT ;  /* 0x7fffffff06ff7812 */ /* 0x000fc8000784c0ff */
[----:B------:R-:W-:-:S13]  /*0c20*/  PLOP3.LUT P1, PT, P1, P2, PT, 0x2f, 0xf2 ;  /* 0x0000000000f2781c */ /* 0x000fda0000f24577 */
[----:B------:R-:W-:Y:S05]  /*0c30*/  @P1 BRA `(.L_x_15) ;  /* 0x0000000400181947 */ /* 0x000fea0003800000 */
[----:B------:R-:W-:-:S04]  /*0c40*/  LOP3.LUT P1, RZ, R3, 0x7fffffff, RZ, 0xc0, !PT ;  /* 0x7fffffff03ff7812 */ /* 0x000fc8000782c0ff */
[----:B------:R-:W-:-:S13]  /*0c50*/  PLOP3.LUT P0, PT, P0, P1, PT, 0x2f, 0xf2 ;  /* 0x0000000000f2781c */ /* 0x000fda0000702577 */
[----:B------:R-:W-:Y:S05]  /*0c60*/  @P0 BRA `(.L_x_16) ;  /* 0x0000000400000947 */ /* 0x000fea0003800000 */
[----:B------:R-:W-:Y:S02]  /*0c70*/  ISETP.GE.AND P0, PT, R8, RZ, PT ;  /* 0x000000ff0800720c */ /* 0x000fe40003f06270 */
[----:B------:R-:W-:-:S11]  /*0c80*/  ISETP.GE.AND P1, PT, R9, RZ, PT ;  /* 0x000000ff0900720c */ /* 0x000fd60003f26270 */
[----:B------:R-:W-:Y:S01]  /*0c90*/  @P0 MOV R7, RZ ;  /* 0x000000ff00070202 */ /* 0x000fe20000000f00 */
[----:B------:R-:W-:Y:S02]  /*0ca0*/  @!P0 IMAD.MOV.U32 R7, RZ, RZ, -0x40 ;  /* 0xffffffc0ff078424 */ /* 0x000fe400078e00ff */
[----:B------:R-:W-:Y:S01]  /*0cb0*/  @!P0 FFMA R6, R0, 1.84467440737095516160e+19, RZ ;  /* 0x5f80000000068823 */ /* 0x000fe200000000ff */
[----:B------:R-:W-:Y:S02]  /*0cc0*/  @!P1 FFMA R3, R3, 1.84467440737095516160e+19, RZ ;  /* 0x5f80000003039823 */ /* 0x000fe400000000ff */
[----:B------:R-:W-:-:S07]  /*0cd0*/  @!P1 IADD3 R7, PT, PT, R7, 0x40, RZ ;  /* 0x0000004007079810 */ /* 0x000fce0007ffe0ff */
.L_x_12:
[----:B------:R-:W-:Y:S01]  /*0ce0*/  LEA R0, R10, 0xc0800000, 0x17 ;  /* 0xc08000000a007811 */ /* 0x000fe200078eb8ff */
[----:B------:R-:W-:Y:S01]  /*0cf0*/  VIADD R5, R5, 0xffffff81 ;  /* 0xffffff8105057836 */ /* 0x000fe20000000000 */
[----:B------:R-:W-:Y:S02]  /*0d00*/  BSSY.RECONVERGENT B2, `(.L_x_17) ;  /* 0x0000035000027945 */ /* 0x000fe40003800200 */
[----:B------:R-:W-:Y:S01]  /*0d10*/  IADD3 R3, PT, PT, -R0, R3, RZ ;  /* 0x0000000300037210 */ /* 0x000fe20007ffe1ff */
[----:B------:R-:W-:-:S03]  /*0d20*/  IMAD R0, R5, -0x800000, R6 ;  /* 0xff80000005007824 */ /* 0x000fc600078e0206 */
[----:B------:R-:W0:Y:S01]  /*0d30*/  MUFU.RCP R8, R3 ;  /* 0x0000000300087308 */ /* 0x000e220000001000 */
[----:B------:R-:W-:-:S04]  /*0d40*/  FADD.FTZ R9, -R3, -RZ ;  /* 0x800000ff03097221 */ /* 0x000fc80000010100 */
[----:B0-----:R-:W-:-:S04]  /*0d50*/  FFMA R11, R8, R9, 1 ;  /* 0x3f800000080b7423 */ /* 0x001fc80000000009 */
[----:B------:R-:W-:-:S04]  /*0d60*/  FFMA R13, R8, R11, R8 ;  /* 0x0000000b080d7223 */ /* 0x000fc80000000008 */
[----:B------:R-:W-:-:S04]  /*0d70*/  FFMA R6, R0, R13, RZ ;  /* 0x0000000d00067223 */ /* 0x000fc800000000ff */
[----:B------:R-:W-:-:S04]  /*0d80*/  FFMA R11, R9, R6, R0 ;  /* 0x00000006090b7223 */ /* 0x000fc80000000000 */
[----:B------:R-:W-:Y:S01]  /*0d90*/  FFMA R8, R13, R11, R6 ;  /* 0x0000000b0d087223 */ /* 0x000fe20000000006 */
[----:B------:R-:W-:-:S03]  /*0da0*/  IADD3 R6, PT, PT, R5, 0x7f, -R10 ;  /* 0x0000007f05067810 */ /* 0x000fc60007ffe80a */
[----:B------:R-:W-:Y:S01]  /*0db0*/  FFMA R9, R9, R8, R0 ;  /* 0x0000000809097223 */ /* 0x000fe20000000000 */
[----:B------:R-:W-:-:S03]  /*0dc0*/  IADD3 R6, PT, PT, R6, R7, RZ ;  /* 0x0000000706067210 */ /* 0x000fc60007ffe0ff */
[----:B------:R-:W-:-:S05]  /*0dd0*/  FFMA R0, R13, R9, R8 ;  /* 0x000000090d007223 */ /* 0x000fca0000000008 */
[----:B------:R-:W-:-:S04]  /*0de0*/  SHF.R.U32.HI R3, RZ, 0x17, R0 ;  /* 0x00000017ff037819 */ /* 0x000fc80000011600 */
[----:B------:R-:W-:-:S04]  /*0df0*/  LOP3.LUT R3, R3, 0xff, RZ, 0xc0, !PT ;  /* 0x000000ff03037812 */ /* 0x000fc800078ec0ff */
[----:B------:R-:W-:-:S05]  /*0e00*/  IADD3 R7, PT, PT, R3, R6, RZ ;  /* 0x0000000603077210 */ /* 0x000fca0007ffe0ff */
[----:B------:R-:W-:-:S05]  /*0e10*/  VIADD R3, R7, 0xffffffff ;  /* 0xffffffff07037836 */ /* 0x000fca0000000000 */
[----:B------:R-:W-:-:S13]  /*0e20*/  ISETP.GE.U32.AND P0, PT, R3, 0xfe, PT ;  /* 0x000000fe0300780c */ /* 0x000fda0003f06070 */
[----:B------:R-:W-:Y:S05]  /*0e30*/  @!P0 BRA `(.L_x_18) ;  /* 0x0000000000808947 */ /* 0x000fea0003800000 */
[----:B------:R-:W-:-:S13]  /*0e40*/  ISETP.GT.AND P0, PT, R7, 0xfe, PT ;  /* 0x000000fe0700780c */ /* 0x000fda0003f04270 */
[----:B------:R-:W-:Y:S05]  /*0e50*/  @P0 BRA `(.L_x_19) ;  /* 0x00000000006c0947 */ /* 0x000fea0003800000 */
[----:B------:R-:W-:-:S13]  /*0e60*/  ISETP.GE.AND P0, PT, R7, 0x1, PT ;  /* 0x000000010700780c */ /* 0x000fda0003f06270 */
[----:B------:R-:W-:Y:S05]  /*0e70*/  @P0 BRA `(.L_x_20) ;  /* 0x0000000000740947 */ /* 0x000fea0003800000 */
[----:B------:R-:W-:Y:S02]  /*0e80*/  ISETP.GE.AND P0, PT, R7, -0x18, PT ;  /* 0xffffffe80700780c */ /* 0x000fe40003f06270 */
[----:B------:R-:W-:-:S11]  /*0e90*/  LOP3.LUT R0, R0, 0x80000000, RZ, 0xc0, !PT ;  /* 0x8000000000007812 */ /* 0x000fd600078ec0ff */
[----:B------:R-:W-:Y:S05]  /*0ea0*/  @!P0 BRA `(.L_x_20) ;  /* 0x0000000000688947 */ /* 0x000fea0003800000 */
[CCC-:B------:R-:W-:Y:S01]  /*0eb0*/  FFMA.RZ R3, R13.reuse, R9.reuse, R8.reuse ;  /* 0x000000090d037223 */ /* 0x1c0fe2000000c008 */
[-CC-:B------:R-:W-:Y:S01]  /*0ec0*/  FFMA.RM R6, R13, R9.reuse, R8.reuse ;  /* 0x000000090d067223 */ /* 0x180fe20000004008 */
[C---:B------:R-:W-:Y:S02]  /*0ed0*/  ISETP.NE.AND P2, PT, R7.reuse, RZ, PT ;  /* 0x000000ff0700720c */ /* 0x040fe40003f45270 */
[----:B------:R-:W-:Y:S02]  /*0ee0*/  ISETP.NE.AND P1, PT, R7, RZ, PT ;  /* 0x000000ff0700720c */ /* 0x000fe40003f25270 */
[----:B------:R-:W-:Y:S01]  /*0ef0*/  LOP3.LUT R5, R3, 0x7fffff, RZ, 0xc0, !PT ;  /* 0x007fffff03057812 */ /* 0x000fe200078ec0ff */
[----:B------:R-:W-:Y:S01]  /*0f00*/  FFMA.RP R3, R13, R9, R8 ;  /* 0x000000090d037223 */ /* 0x000fe20000008008 */
[----:B------:R-:W-:Y:S02]  /*0f10*/  IADD3 R8, PT, PT, R7, 0x20, RZ ;  /* 0x0000002007087810 */ /* 0x000fe40007ffe0ff */
[----:B------:R-:W-:-:S02]  /*0f20*/  LOP3.LUT R5, R5, 0x800000, RZ, 0xfc, !PT ;  /* 0x0080000005057812 */ /* 0x000fc400078efcff */
[----:B------:R-:W-:Y:S02]  /*0f30*/  IADD3 R7, PT, PT, -R7, RZ, RZ ;  /* 0x000000ff07077210 */ /* 0x000fe40007ffe1ff */
[----:B------:R-:W-:Y:S02]  /*0f40*/  SHF.L.U32 R8, R5, R8, RZ ;  /* 0x0000000805087219 */ /* 0x000fe400000006ff */
[----:B------:R-:W-:Y:S02]  /*0f50*/  FSETP.NEU.FTZ.AND P0, PT, R3, R6, PT ;  /* 0x000000060300720b */ /* 0x000fe40003f1d000 */
[----:B------:R-:W-:Y:S02]  /*0f60*/  SEL R6, R7, RZ, P2 ;  /* 0x000000ff07067207 */ /* 0x000fe40001000000 */
[----:B------:R-:W-:Y:S02]  /*0f70*/  ISETP.NE.AND P1, PT, R8, RZ, P1 ;  /* 0x000000ff0800720c */ /* 0x000fe40000f25270 */
[----:B------:R-:W-:-:S02]  /*0f80*/  SHF.R.U32.HI R6, RZ, R6, R5 ;  /* 0x00000006ff067219 */ /* 0x000fc40000011605 */
[----:B------:R-:W-:Y:S02]  /*0f90*/  PLOP3.LUT P0, PT, P0, P1, PT, 0xf8, 0x8f ;  /* 0x00000000008f781c */ /* 0x000fe40000703f70 */
[----:B------:R-:W-:Y:S02]  /*0fa0*/  SHF.R.U32.HI R8, RZ, 0x1, R6 ;  /* 0x00000001ff087819 */ /* 0x000fe40000011606 */
[----:B------:R-:W-:-:S04]  /*0fb0*/  SEL R3, RZ, 0x1, !P0 ;  /* 0x00000001ff037807 */ /* 0x000fc80004000000 */
[----:B------:R-:W-:-:S04]  /*0fc0*/  LOP3.LUT R3, R3, 0x1, R8, 0xf8, !PT ;  /* 0x0000000103037812 */ /* 0x000fc800078ef808 */
[----:B------:R-:W-:-:S05]  /*0fd0*/  LOP3.LUT R3, R3, R6, RZ, 0xc0, !PT ;  /* 0x0000000603037212 */ /* 0x000fca00078ec0ff */
[----:B------:R-:W-:-:S05]  /*0fe0*/  IMAD.IADD R3, R8, 0x1, R3 ;  /* 0x0000000108037824 */ /* 0x000fca00078e0203 */
[----:B------:R-:W-:Y:S01]  /*0ff0*/  LOP3.LUT R0, R3, R0, RZ, 0xfc, !PT ;  /* 0x0000000003007212 */ /* 0x000fe200078efcff */
[----:B------:R-:W-:Y:S06]  /*1000*/  BRA `(.L_x_20) ;  /* 0x0000000000107947 */ /* 0x000fec0003800000 */
.L_x_19:
[----:B------:R-:W-:-:S04]  /*1010*/  LOP3.LUT R0, R0, 0x80000000, RZ, 0xc0, !PT ;  /* 0x8000000000007812 */ /* 0x000fc800078ec0ff */
[----:B------:R-:W-:Y:S01]  /*1020*/  LOP3.LUT R0, R0, 0x7f800000, RZ, 0xfc, !PT ;  /* 0x7f80000000007812 */ /* 0x000fe200078efcff */
[----:B------:R-:W-:Y:S06]  /*1030*/  BRA `(.L_x_20) ;  /* 0x0000000000047947 */ /* 0x000fec0003800000 */
.L_x_18:
[----:B------:R-:W-:-:S07]  /*1040*/  LEA R0, R6, R0, 0x17 ;  /* 0x0000000006007211 */ /* 0x000fce00078eb8ff */
.L_x_20:
[----:B------:R-:W-:Y:S05]  /*1050*/  BSYNC.RECONVERGENT B2 ;  /* 0x0000000000027941 */ /* 0x000fea0003800200 */
.L_x_17:
[----:B------:R-:W-:Y:S05]  /*1060*/  BRA `(.L_x_21) ;  /* 0x0000000000207947 */ /* 0x000fea0003800000 */
.L_x_16:
[----:B------:R-:W-:-:S04]  /*1070*/  LOP3.LUT R0, R3, 0x80000000, R6, 0x48, !PT ;  /* 0x8000000003007812 */ /* 0x000fc800078e4806 */
[----:B------:R-:W-:Y:S01]  /*1080*/  LOP3.LUT R0, R0, 0x7f800000, RZ, 0xfc, !PT ;  /* 0x7f80000000007812 */ /* 0x000fe200078efcff */
[----:B------:R-:W-:Y:S06]  /*1090*/  BRA `(.L_x_21) ;  /* 0x0000000000147947 */ /* 0x000fec0003800000 */
.L_x_15:
[----:B------:R-:W-:Y:S01]  /*10a0*/  LOP3.LUT R0, R3, 0x80000000, R6, 0x48, !PT ;  /* 0x8000000003007812 */ /* 0x000fe200078e4806 */
[----:B------:R-:W-:Y:S06]  /*10b0*/  BRA `(.L_x_21) ;  /* 0x00000000000c7947 */ /* 0x000fec0003800000 */
.L_x_14:
[----:B------:R-:W0:Y:S01]  /*10c0*/  MUFU.RSQ R0, -QNAN ;  /* 0xffc0000000007908 */ /* 0x000e220000001400 */
[----:B------:R-:W-:Y:S05]  /*10d0*/  BRA `(.L_x_21) ;  /* 0x0000000000047947 */ /* 0x000fea0003800000 */
.L_x_13:
[----:B------:R-:W-:-:S07]  /*10e0*/  FADD.FTZ R0, R0, R3 ;  /* 0x0000000300007221 */ /* 0x000fce0000010000 */
.L_x_21:
[----:B------:R-:W-:Y:S05]  /*10f0*/  BSYNC.RECONVERGENT B1 ;  /* 0x0000000000017941 */ /* 0x000fea0003800200 */
.L_x_11:
[----:B------:R-:W-:-:S04]  /*1100*/  HFMA2 R5, -RZ, RZ, 0, 0 ;  /* 0x00000000ff057431 */ /* 0x000fc800000001ff */
[----:B0-----:R-:W-:Y:S05]  /*1110*/  RET.REL.NODEC R4 `(_Z6L2NormPKfPfif) ;  /* 0xffffffec04b87950 */ /* 0x001fea0003c3ffff */
.L_x_22:
[----:B------:R-:W-:-:S00]  /*1120*/  BRA `(.L_x_22) ;  /* 0xfffffffc00fc7947 */ /* 0x000fc0000383ffff */
[----:B------:R-:W-:-:S00]  /*1130*/  NOP ;  /* 0x0000000000007918 */ /* 0x000fc00000000000 */
        /* <DEDUP_REMOVED lines=12> */
.L_x_24:


//--------------------- .nv.shared.reserved.0     --------------------------
	.section	.nv.shared.reserved.0,"aw",@nobits
	.weak		__nv_reservedSMEM_offset_0_alias
	.size		__nv_reservedSMEM_offset_0_alias, 0, 64
	.other		__nv_reservedSMEM_offset_0_alias,@"STO_CUDA_RESERVED_SHARED STV_DEFAULT"
__nv_reservedSMEM_offset_0_alias:
	.zero		0
	.zero		64


//--------------------- .nv.constant0._Z6L2NormPKfPfif --------------------------
	.section	.nv.constant0._Z6L2NormPKfPfif,"a",@progbits
	.sectionflags	@""
	.align	4
.nv.constant0._Z6L2NormPKfPfif:
	.zero		920


//--------------------- SYMBOLS --------------------------

	.type		.nv.reservedSmem.offset0,@object
	.size		.nv.reservedSmem.offset0,0x4
